	.headerflags	@"EF_CUDA_TEXMODE_UNIFIED EF_CUDA_64BIT_ADDRESS EF_CUDA_ACCELERATORS EF_CUDA_SM90 EF_CUDA_VIRTUAL_SM(EF_CUDA_SM90)"
	.elftype	@"ET_EXEC"


//--------------------- .nv.info                  --------------------------
	.section	.nv.info,"",@"SHT_CUDA_INFO"
	.align	4


	//----- nvinfo : EIATTR_REGCOUNT
	.align		4
        /*0000*/ 	.byte	0x04, 0x2f
        /*0002*/ 	.short	(.L_2 - .L_1)
	.align		4
.L_1:
        /*0004*/ 	.word	index@(triton_poi_fused_native_group_norm_relu_16)
        /*0008*/ 	.word	0x00000020


	//----- nvinfo : EIATTR_MIN_STACK_SIZE
	.align		4
.L_2:
        /*000c*/ 	.byte	0x04, 0x12
        /*000e*/ 	.short	(.L_4 - .L_3)
	.align		4
.L_3:
        /*0010*/ 	.word	index@(triton_poi_fused_native_group_norm_relu_16)
        /*0014*/ 	.word	0x00000000


	//----- nvinfo : EIATTR_FRAME_SIZE
	.align		4
.L_4:
        /*0018*/ 	.byte	0x04, 0x11
        /*001a*/ 	.short	(.L_6 - .L_5)
	.align		4
.L_5:
        /*001c*/ 	.word	index@(triton_poi_fused_native_group_norm_relu_16)
        /*0020*/ 	.word	0x00000000


	//----- nvinfo : EIATTR_MIN_STACK_SIZE
	.align		4
.L_6:
        /*0024*/ 	.byte	0x04, 0x12
        /*0026*/ 	.short	(.L_8 - .L_7)
	.align		4
.L_7:
        /*0028*/ 	.word	index@(triton_poi_fused_native_group_norm_relu_16)
        /*002c*/ 	.word	0x00000000
.L_8:


//--------------------- .nv.info.triton_poi_fused_native_group_norm_relu_16 --------------------------
	.section	.nv.info.triton_poi_fused_native_group_norm_relu_16,"",@"SHT_CUDA_INFO"
	.sectionflags	@""
	.align	4


	//----- nvinfo : EIATTR_CUDA_API_VERSION
	.align		4
        /*0000*/ 	.byte	0x04, 0x37
        /*0002*/ 	.short	(.L_10 - .L_9)
.L_9:
        /*0004*/ 	.word	0x0000007c


	//----- nvinfo : EIATTR_KPARAM_INFO
	.align		4
.L_10:
        /*0008*/ 	.byte	0x04, 0x17
        /*000a*/ 	.short	(.L_12 - .L_11)
.L_11:
        /*000c*/ 	.word	0x00000000
        /*0010*/ 	.short	0x0006
        /*0012*/ 	.short	0x0030
        /*0014*/ 	.byte	0x00, 0xf0, 0x11, 0x00


	//----- nvinfo : EIATTR_KPARAM_INFO
	.align		4
.L_12:
        /*0018*/ 	.byte	0x04, 0x17
        /*001a*/ 	.short	(.L_14 - .L_13)
.L_13:
        /*001c*/ 	.word	0x00000000
        /*0020*/ 	.short	0x0005
        /*0022*/ 	.short	0x0028
        /*0024*/ 	.byte	0x00, 0xf4, 0x21, 0x00


	//----- nvinfo : EIATTR_KPARAM_INFO
	.align		4
.L_14:
        /*0028*/ 	.byte	0x04, 0x17
        /*002a*/ 	.short	(.L_16 - .L_15)
.L_15:
        /*002c*/ 	.word	0x00000000
        /*0030*/ 	.short	0x0004
        /*0032*/ 	.short	0x0020
        /*0034*/ 	.byte	0x00, 0xf4, 0x21, 0x00


	//----- nvinfo : EIATTR_KPARAM_INFO
	.align		4
.L_16:
        /*0038*/ 	.byte	0x04, 0x17
        /*003a*/ 	.short	(.L_18 - .L_17)
.L_17:
        /*003c*/ 	.word	0x00000000
        /*0040*/ 	.short	0x0003
        /*0042*/ 	.short	0x0018
        /*0044*/ 	.byte	0x00, 0xf4, 0x21, 0x00


	//----- nvinfo : EIATTR_KPARAM_INFO
	.align		4
.L_18:
        /*0048*/ 	.byte	0x04, 0x17
        /*004a*/ 	.short	(.L_20 - .L_19)
.L_19:
        /*004c*/ 	.word	0x00000000
        /*0050*/ 	.short	0x0002
        /*0052*/ 	.short	0x0010
        /*0054*/ 	.byte	0x00, 0xf4, 0x21, 0x00


	//----- nvinfo : EIATTR_KPARAM_INFO
	.align		4
.L_20:
        /*0058*/ 	.byte	0x04, 0x17
        /*005a*/ 	.short	(.L_22 - .L_21)
.L_21:
        /*005c*/ 	.word	0x00000000
        /*0060*/ 	.short	0x0001
        /*0062*/ 	.short	0x0008
        /*0064*/ 	.byte	0x00, 0xf4, 0x21, 0x00


	//----- nvinfo : EIATTR_KPARAM_INFO
	.align		4
.L_22:
        /*0068*/ 	.byte	0x04, 0x17
        /*006a*/ 	.short	(.L_24 - .L_23)
.L_23:
        /*006c*/ 	.word	0x00000000
        /*0070*/ 	.short	0x0000
        /*0072*/ 	.short	0x0000
        /*0074*/ 	.byte	0x00, 0xf4, 0x21, 0x00


	//----- nvinfo : EIATTR_SPARSE_MMA_MASK
	.align		4
.L_24:
        /*0078*/ 	.byte	0x03, 0x50
        /*007a*/ 	.short	0x0000


	//----- nvinfo : EIATTR_MAXREG_COUNT
	.align		4
        /*007c*/ 	.byte	0x03, 0x1b
        /*007e*/ 	.short	0x00ff


	//----- nvinfo : EIATTR_EXIT_INSTR_OFFSETS
	.align		4
        /*0080*/ 	.byte	0x04, 0x1c
        /*0082*/ 	.short	(.L_26 - .L_25)


	//   ....[0]....
.L_25:
        /*0084*/ 	.word	0x00000610


	//----- nvinfo : EIATTR_REQNTID
	.align		4
.L_26:
        /*0088*/ 	.byte	0x04, 0x10
        /*008a*/ 	.short	(.L_28 - .L_27)
.L_27:
        /*008c*/ 	.word	0x00000080
        /*0090*/ 	.word	0x00000001
        /*0094*/ 	.word	0x00000001


	//----- nvinfo : EIATTR_CBANK_PARAM_SIZE
	.align		4
.L_28:
        /*0098*/ 	.byte	0x03, 0x19
        /*009a*/ 	.short	0x0034


	//----- nvinfo : EIATTR_PARAM_CBANK
	.align		4
        /*009c*/ 	.byte	0x04, 0x0a
        /*009e*/ 	.short	(.L_30 - .L_29)
	.align		4
.L_29:
        /*00a0*/ 	.word	index@(.nv.constant0.triton_poi_fused_native_group_norm_relu_16)
        /*00a4*/ 	.short	0x0210
        /*00a6*/ 	.short	0x0034


	//----- nvinfo : EIATTR_SW_WAR
	.align		4
.L_30:
        /*00a8*/ 	.byte	0x04, 0x36
        /*00aa*/ 	.short	(.L_32 - .L_31)
.L_31:
        /*00ac*/ 	.word	0x00000008
.L_32:


//--------------------- .nv.callgraph             --------------------------
	.section	.nv.callgraph,"",@"SHT_CUDA_CALLGRAPH"
	.align	4
	.sectionentsize	8
	.align		4
        /*0000*/ 	.word	0x00000000
	.align		4
        /*0004*/ 	.word	0xffffffff
	.align		4
        /*0008*/ 	.word	0x00000000
	.align		4
        /*000c*/ 	.word	0xfffffffe
	.align		4
        /*0010*/ 	.word	0x00000000
	.align		4
        /*0014*/ 	.word	0xfffffffd
	.align		4
        /*0018*/ 	.word	0x00000000
	.align		4
        /*001c*/ 	.word	0xfffffffc


//--------------------- .nv.constant4             --------------------------
	.section	.nv.constant4,"a",@progbits
	.align	8
	.align		8
.nv.constant4:
        /*0000*/ 	.dword	_$_str


//--------------------- .text.triton_poi_fused_native_group_norm_relu_16 --------------------------
	.section	.text.triton_poi_fused_native_group_norm_relu_16,"ax",@progbits
	.align	128
        .global         triton_poi_fused_native_group_norm_relu_16
        .type           triton_poi_fused_native_group_norm_relu_16,@function
        .size           triton_poi_fused_native_group_norm_relu_16,(.L_x_1 - triton_poi_fused_native_group_norm_relu_16)
        .other          triton_poi_fused_native_group_norm_relu_16,@"STO_CUDA_ENTRY STV_DEFAULT"
triton_poi_fused_native_group_norm_relu_16:
.text.triton_poi_fused_native_group_norm_relu_16:
[----:B------:R-:W-:Y:S01]  /*0000*/  LDC R1, c[0x0][0x28] ;  /* 0x00000a00ff017b82 */ /* 0x000fe20000000800 */
[----:B------:R-:W1:Y:S07]  /*0010*/  S2R R0, SR_TID.X ;  /* 0x0000000000007919 */ /* 0x000e6e0000002100 */
[----:B------:R-:W2:Y:S01]  /*0020*/  LDC.64 R4, c[0x0][0x220] ;  /* 0x00008800ff047b82 */ /* 0x000ea20000000a00 */
[----:B------:R-:W-:Y:S01]  /*0030*/  ULDC.64 UR4, c[0x0][0x208] ;  /* 0x0000820000047ab9 */ /* 0x000fe20000000a00 */
[----:B------:R-:W3:Y:S06]  /*0040*/  S2R R19, SR_CTAID.X ;  /* 0x0000000000137919 */ /* 0x000eec0000002500 */
[----:B------:R-:W4:Y:S08]  /*0050*/  LDC.64 R8, c[0x0][0x218] ;  /* 0x00008600ff087b82 */ /* 0x000f300000000a00 */
[----:B------:R-:W5:Y:S08]  /*0060*/  LDC.64 R14, c[0x0][0x210] ;  /* 0x00008400ff0e7b82 */ /* 0x000f700000000a00 */
[----:B------:R-:W5:Y:S01]  /*0070*/  LDC.64 R2, c[0x0][0x228] ;  /* 0x00008a00ff027b82 */ /* 0x000f620000000a00 */
[----:B-1----:R-:W-:-:S07]  /*0080*/  SHF.L.U32 R0, R0, 0x2, RZ ;  /* 0x0000000200007819 */ /* 0x002fce00000006ff */
[----:B------:R-:W1:Y:S01]  /*0090*/  LDC.64 R12, c[0x0][0x230] ;  /* 0x00008c00ff0c7b82 */ /* 0x000e620000000a00 */
[----:B---3--:R-:W-:Y:S02]  /*00a0*/  SHF.R.S32.HI R6, RZ, 0x15, R19 ;  /* 0x00000015ff067819 */ /* 0x008fe40000011413 */
[----:B------:R-:W-:Y:S02]  /*00b0*/  LOP3.LUT R0, R0, 0x1fc, RZ, 0xc0, !PT ;  /* 0x000001fc00007812 */ /* 0x000fe400078ec0ff */
[----:B------:R-:W-:Y:S02]  /*00c0*/  SGXT R6, R6, 0x1 ;  /* 0x000000010606781a */ /* 0x000fe40000000200 */
[----:B------:R-:W-:-:S04]  /*00d0*/  LEA R19, R19, R0, 0xa ;  /* 0x0000000013137211 */ /* 0x000fc800078e50ff */
[CC--:B------:R-:W-:Y:S02]  /*00e0*/  LEA.HI R0, R6.reuse, R19.reuse, RZ, 0xb ;  /* 0x0000001306007211 */ /* 0x0c0fe400078f58ff */
[C---:B------:R-:W-:Y:S02]  /*00f0*/  LEA.HI R7, R6.reuse, R19, RZ, 0x8 ;  /* 0x0000001306077211 */ /* 0x040fe400078f40ff */
[----:B------:R-:W-:Y:S02]  /*0100*/  SHF.R.S32.HI R29, RZ, 0xb, R0 ;  /* 0x0000000bff1d7819 */ /* 0x000fe40000011400 */
[----:B------:R-:W-:Y:S02]  /*0110*/  IADD3 R0, R19, 0x200, RZ ;  /* 0x0000020013007810 */ /* 0x000fe40007ffe0ff */
[----:B------:R-:W-:Y:S01]  /*0120*/  SHF.R.S32.HI R7, RZ, 0x8, R7 ;  /* 0x00000008ff077819 */ /* 0x000fe20000011407 */
[----:B--2---:R-:W-:Y:S01]  /*0130*/  IMAD.WIDE R20, R29, 0x4, R4 ;  /* 0x000000041d147825 */ /* 0x004fe200078e0204 */
[----:B------:R-:W-:-:S04]  /*0140*/  LEA.HI R11, R6, R0, RZ, 0xb ;  /* 0x00000000060b7211 */ /* 0x000fc800078f58ff */
[----:B------:R-:W-:Y:S01]  /*0150*/  SHF.R.S32.HI R11, RZ, 0xb, R11 ;  /* 0x0000000bff0b7819 */ /* 0x000fe2000001140b */
[----:B------:R2:W3:Y:S01]  /*0160*/  LDG.E.EL R20, desc[UR4][R20.64] ;  /* 0x0000000414147981 */ /* 0x0004e2000c2e1900 */
[----:B------:R-:W-:Y:S01]  /*0170*/  LEA.HI R10, R7, R7, RZ, 0x8 ;  /* 0x00000007070a7211 */ /* 0x000fe200078f40ff */
[----:B----4-:R-:W-:-:S03]  /*0180*/  IMAD.WIDE R28, R29, 0x4, R8 ;  /* 0x000000041d1c7825 */ /* 0x010fc600078e0208 */
[----:B------:R-:W-:Y:S01]  /*0190*/  LOP3.LUT R16, R10, 0xffffff00, RZ, 0xc0, !PT ;  /* 0xffffff000a107812 */ /* 0x000fe200078ec0ff */
[----:B------:R-:W-:Y:S01]  /*01a0*/  IMAD.WIDE R26, R11, 0x4, R4 ;  /* 0x000000040b1a7825 */ /* 0x000fe200078e0204 */
[----:B------:R-:W-:Y:S01]  /*01b0*/  LEA.HI R10, R6, R0, RZ, 0x8 ;  /* 0x00000000060a7211 */ /* 0x000fe200078f40ff */
[----:B------:R-:W4:Y:S01]  /*01c0*/  LDG.E.EL R18, desc[UR4][R28.64] ;  /* 0x000000041c127981 */ /* 0x000f22000c2e1900 */
[----:B------:R-:W-:Y:S01]  /*01d0*/  IADD3 R17, R7, -R16, RZ ;  /* 0x8000001007117210 */ /* 0x000fe20007ffe0ff */
[----:B-----5:R-:W-:Y:S02]  /*01e0*/  IMAD.WIDE R14, R19, 0x4, R14 ;  /* 0x00000004130e7825 */ /* 0x020fe400078e020e */
[----:B------:R5:W4:Y:S01]  /*01f0*/  LDG.E.EL R0, desc[UR4][R26.64] ;  /* 0x000000041a007981 */ /* 0x000b22000c2e1900 */
[----:B------:R-:W-:Y:S01]  /*0200*/  SHF.R.S32.HI R10, RZ, 0x8, R10 ;  /* 0x00000008ff0a7819 */ /* 0x000fe2000001140a */
[----:B------:R-:W-:Y:S02]  /*0210*/  IMAD.WIDE R24, R11, 0x4, R8 ;  /* 0x000000040b187825 */ /* 0x000fe400078e0208 */
[----:B------:R-:W4:Y:S01]  /*0220*/  LDG.E.128 R4, desc[UR4][R14.64] ;  /* 0x000000040e047981 */ /* 0x000f22000c1e1d00 */
[----:B--2---:R-:W-:Y:S01]  /*0230*/  LEA.HI R21, R10, R10, RZ, 0x8 ;  /* 0x0000000a0a157211 */ /* 0x004fe200078f40ff */
[----:B0-----:R-:W-:-:S02]  /*0240*/  IMAD.WIDE R22, R17, 0x4, R2 ;  /* 0x0000000411167825 */ /* 0x001fc400078e0202 */
[----:B------:R-:W2:Y:S01]  /*0250*/  LDG.E.EL R24, desc[UR4][R24.64] ;  /* 0x0000000418187981 */ /* 0x000ea2000c2e1900 */
[----:B------:R-:W-:Y:S01]  /*0260*/  LOP3.LUT R21, R21, 0xffffff00, RZ, 0xc0, !PT ;  /* 0xffffff0015157812 */ /* 0x000fe200078ec0ff */
[----:B-1----:R-:W-:Y:S02]  /*0270*/  IMAD.WIDE R16, R17, 0x4, R12 ;  /* 0x0000000411107825 */ /* 0x002fe400078e020c */
[----:B------:R-:W2:Y:S01]  /*0280*/  LDG.E.EL R22, desc[UR4][R22.64] ;  /* 0x0000000416167981 */ /* 0x000ea2000c2e1900 */
[----:B------:R-:W-:-:S03]  /*0290*/  IADD3 R21, R10, -R21, RZ ;  /* 0x800000150a157210 */ /* 0x000fc60007ffe0ff */
[----:B------:R0:W2:Y:S02]  /*02a0*/  LDG.E.128 R8, desc[UR4][R14.64+0x800] ;  /* 0x000800040e087981 */ /* 0x0000a4000c1e1d00 */
[C---:B-----5:R-:W-:Y:S02]  /*02b0*/  IMAD.WIDE R26, R21.reuse, 0x4, R2 ;  /* 0x00000004151a7825 */ /* 0x060fe400078e0202 */
[----:B------:R-:W5:Y:S02]  /*02c0*/  LDG.E.EL R17, desc[UR4][R16.64] ;  /* 0x0000000410117981 */ /* 0x000f64000c2e1900 */
[----:B------:R-:W-:Y:S02]  /*02d0*/  IMAD.WIDE R12, R21, 0x4, R12 ;  /* 0x00000004150c7825 */ /* 0x000fe400078e020c */
[----:B------:R-:W5:Y:S04]  /*02e0*/  LDG.E.EL R26, desc[UR4][R26.64] ;  /* 0x000000041a1a7981 */ /* 0x000f68000c2e1900 */
[----:B------:R1:W5:Y:S01]  /*02f0*/  LDG.E.EL R13, desc[UR4][R12.64] ;  /* 0x000000040c0d7981 */ /* 0x000362000c2e1900 */
[----:B------:R-:W-:-:S10]  /*0300*/  HFMA2.MMA R3, -RZ, RZ, 0.75, 0 ;  /* 0x3a000000ff037435 */ /* 0x000fd400000001ff */
[----:B---3--:R-:W-:-:S06]  /*0310*/  FFMA R20, R20, R3, 9.9999997473787516356e-06 ;  /* 0x3727c5ac14147423 */ /* 0x008fcc0000000003 */
[----:B------:R-:W3:Y:S01]  /*0320*/  MUFU.RSQ R20, R20 ;  /* 0x0000001400147308 */ /* 0x000ee20000001400 */
[----:B----4-:R-:W-:Y:S02]  /*0330*/  FFMA R0, R0, R3, 9.9999997473787516356e-06 ;  /* 0x3727c5ac00007423 */ /* 0x010fe40000000003 */
[----:B------:R-:W4:Y:S05]  /*0340*/  LDC.64 R2, c[0x0][0x238] ;  /* 0x00008e00ff027b82 */ /* 0x000f2a0000000a00 */
[----:B------:R-:W5:Y:S01]  /*0350*/  MUFU.RSQ R0, R0 ;  /* 0x0000000000007308 */ /* 0x000f620000001400 */
[--C-:B------:R-:W-:Y:S01]  /*0360*/  FADD R21, R4, -R18.reuse ;  /* 0x8000001204157221 */ /* 0x100fe20000000000 */
[--C-:B------:R-:W-:Y:S01]  /*0370*/  FADD R5, R5, -R18.reuse ;  /* 0x8000001205057221 */ /* 0x100fe20000000000 */
[--C-:B0-----:R-:W-:Y:S01]  /*0380*/  FADD R15, R6, -R18.reuse ;  /* 0x80000012060f7221 */ /* 0x101fe20000000000 */
[----:B------:R-:W-:Y:S01]  /*0390*/  FADD R7, R7, -R18 ;  /* 0x8000001207077221 */ /* 0x000fe20000000000 */
[C---:B---3--:R-:W-:Y:S01]  /*03a0*/  FMUL R4, R20.reuse, R21 ;  /* 0x0000001514047220 */ /* 0x048fe20000400000 */
[C---:B-1----:R-:W-:Y:S01]  /*03b0*/  FMUL R12, R20.reuse, R5 ;  /* 0x00000005140c7220 */ /* 0x042fe20000400000 */
[C---:B------:R-:W-:Y:S01]  /*03c0*/  FMUL R6, R20.reuse, R15 ;  /* 0x0000000f14067220 */ /* 0x040fe20000400000 */
[----:B------:R-:W-:Y:S01]  /*03d0*/  FMUL R20, R20, R7 ;  /* 0x0000000714147220 */ /* 0x000fe20000400000 */
[--C-:B--2---:R-:W-:Y:S01]  /*03e0*/  FADD R7, R8, -R24.reuse ;  /* 0x8000001808077221 */ /* 0x104fe20000000000 */
[--C-:B------:R-:W-:Y:S01]  /*03f0*/  FADD R9, R9, -R24.reuse ;  /* 0x8000001809097221 */ /* 0x100fe20000000000 */
[--C-:B------:R-:W-:Y:S01]  /*0400*/  FADD R15, R10, -R24.reuse ;  /* 0x800000180a0f7221 */ /* 0x100fe20000000000 */
[----:B------:R-:W-:Y:S01]  /*0410*/  FADD R11, R11, -R24 ;  /* 0x800000180b0b7221 */ /* 0x000fe20000000000 */
[--C-:B-----5:R-:W-:Y:S01]  /*0420*/  FFMA R20, R22, R20, R17.reuse ;  /* 0x0000001416147223 */ /* 0x120fe20000000011 */
[C---:B------:R-:W-:Y:S01]  /*0430*/  FMUL R7, R0.reuse, R7 ;  /* 0x0000000700077220 */ /* 0x040fe20000400000 */
[C---:B------:R-:W-:Y:S01]  /*0440*/  FMUL R10, R0.reuse, R9 ;  /* 0x00000009000a7220 */ /* 0x040fe20000400000 */
[C---:B------:R-:W-:Y:S01]  /*0450*/  FMUL R8, R0.reuse, R15 ;  /* 0x0000000f00087220 */ /* 0x040fe20000400000 */
[----:B------:R-:W-:Y:S01]  /*0460*/  FMUL R0, R0, R11 ;  /* 0x0000000b00007220 */ /* 0x000fe20000400000 */
[C-C-:B------:R-:W-:Y:S01]  /*0470*/  FFMA R4, R22.reuse, R4, R17.reuse ;  /* 0x0000000416047223 */ /* 0x140fe20000000011 */
[C-C-:B------:R-:W-:Y:S01]  /*0480*/  FFMA R5, R22.reuse, R12, R17.reuse ;  /* 0x0000000c16057223 */ /* 0x140fe20000000011 */
[----:B------:R-:W-:Y:S01]  /*0490*/  FFMA R6, R22, R6, R17 ;  /* 0x0000000616067223 */ /* 0x000fe20000000011 */
[C-C-:B------:R-:W-:Y:S01]  /*04a0*/  FFMA R9, R26.reuse, R7, R13.reuse ;  /* 0x000000071a097223 */ /* 0x140fe2000000000d */
[C-C-:B------:R-:W-:Y:S01]  /*04b0*/  FFMA R10, R26.reuse, R10, R13.reuse ;  /* 0x0000000a1a0a7223 */ /* 0x140fe2000000000d */
[C-C-:B------:R-:W-:Y:S01]  /*04c0*/  FFMA R8, R26.reuse, R8, R13.reuse ;  /* 0x000000081a087223 */ /* 0x140fe2000000000d */
[----:B------:R-:W-:Y:S01]  /*04d0*/  FFMA R0, R26, R0, R13 ;  /* 0x000000001a007223 */ /* 0x000fe2000000000d */
[----:B------:R-:W-:-:S02]  /*04e0*/  FSETP.GEU.AND P6, PT, R20, RZ, PT ;  /* 0x000000ff1400720b */ /* 0x000fc40003fce000 */
[----:B------:R-:W-:Y:S02]  /*04f0*/  FSETP.GEU.AND P0, PT, R6, RZ, PT ;  /* 0x000000ff0600720b */ /* 0x000fe40003f0e000 */
[----:B------:R-:W-:Y:S02]  /*0500*/  SEL R7, R20, RZ, P6 ;  /* 0x000000ff14077207 */ /* 0x000fe40003000000 */
[----:B------:R-:W-:Y:S02]  /*0510*/  FSETP.GEU.AND P1, PT, R5, RZ, PT ;  /* 0x000000ff0500720b */ /* 0x000fe40003f2e000 */
[----:B------:R-:W-:Y:S02]  /*0520*/  FSETP.GEU.AND P2, PT, R4, RZ, PT ;  /* 0x000000ff0400720b */ /* 0x000fe40003f4e000 */
[----:B------:R-:W-:Y:S02]  /*0530*/  FSETP.GEU.AND P3, PT, R0, RZ, PT ;  /* 0x000000ff0000720b */ /* 0x000fe40003f6e000 */
[----:B------:R-:W-:-:S02]  /*0540*/  FSETP.GEU.AND P4, PT, R8, RZ, PT ;  /* 0x000000ff0800720b */ /* 0x000fc40003f8e000 */
[----:B------:R-:W-:Y:S02]  /*0550*/  FSETP.GEU.AND P5, PT, R10, RZ, PT ;  /* 0x000000ff0a00720b */ /* 0x000fe40003fae000 */
[----:B------:R-:W-:Y:S01]  /*0560*/  FSETP.GEU.AND P6, PT, R9, RZ, PT ;  /* 0x000000ff0900720b */ /* 0x000fe20003fce000 */
[----:B----4-:R-:W-:Y:S01]  /*0570*/  IMAD.WIDE R2, R19, 0x4, R2 ;  /* 0x0000000413027825 */ /* 0x010fe200078e0202 */
[----:B------:R-:W-:Y:S02]  /*0580*/  SEL R6, R6, RZ, P0 ;  /* 0x000000ff06067207 */ /* 0x000fe40000000000 */
[----:B------:R-:W-:Y:S02]  /*0590*/  SEL R5, R5, RZ, P1 ;  /* 0x000000ff05057207 */ /* 0x000fe40000800000 */
[----:B------:R-:W-:Y:S02]  /*05a0*/  SEL R4, R4, RZ, P2 ;  /* 0x000000ff04047207 */ /* 0x000fe40001000000 */
[----:B------:R-:W-:-:S02]  /*05b0*/  SEL R15, R0, RZ, P3 ;  /* 0x000000ff000f7207 */ /* 0x000fc40001800000 */
[----:B------:R-:W-:Y:S02]  /*05c0*/  SEL R14, R8, RZ, P4 ;  /* 0x000000ff080e7207 */ /* 0x000fe40002000000 */
[----:B------:R-:W-:Y:S02]  /*05d0*/  SEL R13, R10, RZ, P5 ;  /* 0x000000ff0a0d7207 */ /* 0x000fe40002800000 */
[----:B------:R-:W-:Y:S01]  /*05e0*/  SEL R12, R9, RZ, P6 ;  /* 0x000000ff090c7207 */ /* 0x000fe20003000000 */
[----:B------:R-:W-:Y:S04]  /*05f0*/  STG.E.128 desc[UR4][R2.64], R4 ;  /* 0x0000000402007986 */ /* 0x000fe8000c101d04 */
[----:B------:R-:W-:Y:S01]  /*0600*/  STG.E.128 desc[UR4][R2.64+0x800], R12 ;  /* 0x0008000c02007986 */ /* 0x000fe2000c101d04 */
[----:B------:R-:W-:Y:S05]  /*0610*/  EXIT ;  /* 0x000000000000794d */ /* 0x000fea0003800000 */
.L_x_0:
[----:B------:R-:W-:-:S00]  /*0620*/  BRA `(.L_x_0) ;  /* 0xfffffffc00fc7947 */ /* 0x000fc0000383ffff */
[----:B------:R-:W-:-:S00]  /*0630*/  NOP ;  /* 0x0000000000007918 */ /* 0x000fc00000000000 */
        /* <DEDUP_REMOVED lines=12> */
.L_x_1:


//--------------------- .nv.global.init           --------------------------
	.section	.nv.global.init,"aw",@progbits
.nv.global.init:
	.type		_$_str,@object
	.size		_$_str,(.L_0 - _$_str)
_$_str:
        /*0000*/ 	.byte	0x5f, 0x5f, 0x43, 0x55, 0x44, 0x41, 0x5f, 0x46, 0x54, 0x5a, 0x00
.L_0:


//--------------------- .nv.constant0.triton_poi_fused_native_group_norm_relu_16 --------------------------
	.section	.nv.constant0.triton_poi_fused_native_group_norm_relu_16,"a",@progbits
	.sectionflags	@""
	.align	4
.nv.constant0.triton_poi_fused_native_group_norm_relu_16:
	.zero		580
